	.headerflags	@"EF_CUDA_TEXMODE_UNIFIED EF_CUDA_64BIT_ADDRESS EF_CUDA_ACCELERATORS EF_CUDA_SM90 EF_CUDA_VIRTUAL_SM(EF_CUDA_SM90)"
	.elftype	@"ET_EXEC"


//--------------------- .nv.info                  --------------------------
	.section	.nv.info,"",@"SHT_CUDA_INFO"
	.align	4


	//----- nvinfo : EIATTR_REGCOUNT
	.align		4
        /*0000*/ 	.byte	0x04, 0x2f
        /*0002*/ 	.short	(.L_3 - .L_2)
	.align		4
.L_2:
        /*0004*/ 	.word	index@(triton_poi_fused__native_batch_norm_legit_no_training_add_relu_19)
        /*0008*/ 	.word	0x00000020


	//----- nvinfo : EIATTR_MIN_STACK_SIZE
	.align		4
.L_3:
        /*000c*/ 	.byte	0x04, 0x12
        /*000e*/ 	.short	(.L_5 - .L_4)
	.align		4
.L_4:
        /*0010*/ 	.word	index@(triton_poi_fused__native_batch_norm_legit_no_training_add_relu_19)
        /*0014*/ 	.word	0x00000000


	//----- nvinfo : EIATTR_FRAME_SIZE
	.align		4
.L_5:
        /*0018*/ 	.byte	0x04, 0x11
        /*001a*/ 	.short	(.L_7 - .L_6)
	.align		4
.L_6:
        /*001c*/ 	.word	index@(triton_poi_fused__native_batch_norm_legit_no_training_add_relu_19)
        /*0020*/ 	.word	0x00000000


	//----- nvinfo : EIATTR_MIN_STACK_SIZE
	.align		4
.L_7:
        /*0024*/ 	.byte	0x04, 0x12
        /*0026*/ 	.short	(.L_9 - .L_8)
	.align		4
.L_8:
        /*0028*/ 	.word	index@(triton_poi_fused__native_batch_norm_legit_no_training_add_relu_19)
        /*002c*/ 	.word	0x00000000
.L_9:


//--------------------- .nv.info.triton_poi_fused__native_batch_norm_legit_no_training_add_relu_19 --------------------------
	.section	.nv.info.triton_poi_fused__native_batch_norm_legit_no_training_add_relu_19,"",@"SHT_CUDA_INFO"
	.sectionflags	@""
	.align	4


	//----- nvinfo : EIATTR_CUDA_API_VERSION
	.align		4
        /*0000*/ 	.byte	0x04, 0x37
        /*0002*/ 	.short	(.L_11 - .L_10)
.L_10:
        /*0004*/ 	.word	0x0000007c


	//----- nvinfo : EIATTR_KPARAM_INFO
	.align		4
.L_11:
        /*0008*/ 	.byte	0x04, 0x17
        /*000a*/ 	.short	(.L_13 - .L_12)
.L_12:
        /*000c*/ 	.word	0x00000000
        /*0010*/ 	.short	0x0004
        /*0012*/ 	.short	0x0020
        /*0014*/ 	.byte	0x00, 0xf0, 0x11, 0x00


	//----- nvinfo : EIATTR_KPARAM_INFO
	.align		4
.L_13:
        /*0018*/ 	.byte	0x04, 0x17
        /*001a*/ 	.short	(.L_15 - .L_14)
.L_14:
        /*001c*/ 	.word	0x00000000
        /*0020*/ 	.short	0x0003
        /*0022*/ 	.short	0x0018
        /*0024*/ 	.byte	0x00, 0xf4, 0x21, 0x00


	//----- nvinfo : EIATTR_KPARAM_INFO
	.align		4
.L_15:
        /*0028*/ 	.byte	0x04, 0x17
        /*002a*/ 	.short	(.L_17 - .L_16)
.L_16:
        /*002c*/ 	.word	0x00000000
        /*0030*/ 	.short	0x0002
        /*0032*/ 	.short	0x0010
        /*0034*/ 	.byte	0x00, 0xf4, 0x21, 0x00


	//----- nvinfo : EIATTR_KPARAM_INFO
	.align		4
.L_17:
        /*0038*/ 	.byte	0x04, 0x17
        /*003a*/ 	.short	(.L_19 - .L_18)
.L_18:
        /*003c*/ 	.word	0x00000000
        /*0040*/ 	.short	0x0001
        /*0042*/ 	.short	0x0008
        /*0044*/ 	.byte	0x00, 0xf4, 0x21, 0x00


	//----- nvinfo : EIATTR_KPARAM_INFO
	.align		4
.L_19:
        /*0048*/ 	.byte	0x04, 0x17
        /*004a*/ 	.short	(.L_21 - .L_20)
.L_20:
        /*004c*/ 	.word	0x00000000
        /*0050*/ 	.short	0x0000
        /*0052*/ 	.short	0x0000
        /*0054*/ 	.byte	0x00, 0xf4, 0x21, 0x00


	//----- nvinfo : EIATTR_SPARSE_MMA_MASK
	.align		4
.L_21:
        /*0058*/ 	.byte	0x03, 0x50
        /*005a*/ 	.short	0x0000


	//----- nvinfo : EIATTR_MAXREG_COUNT
	.align		4
        /*005c*/ 	.byte	0x03, 0x1b
        /*005e*/ 	.short	0x00ff


	//----- nvinfo : EIATTR_EXIT_INSTR_OFFSETS
	.align		4
        /*0060*/ 	.byte	0x04, 0x1c
        /*0062*/ 	.short	(.L_23 - .L_22)


	//   ....[0]....
.L_22:
        /*0064*/ 	.word	0x000009d0


	//----- nvinfo : EIATTR_REQNTID
	.align		4
.L_23:
        /*0068*/ 	.byte	0x04, 0x10
        /*006a*/ 	.short	(.L_25 - .L_24)
.L_24:
        /*006c*/ 	.word	0x00000080
        /*0070*/ 	.word	0x00000001
        /*0074*/ 	.word	0x00000001


	//----- nvinfo : EIATTR_CBANK_PARAM_SIZE
	.align		4
.L_25:
        /*0078*/ 	.byte	0x03, 0x19
        /*007a*/ 	.short	0x0024


	//----- nvinfo : EIATTR_PARAM_CBANK
	.align		4
        /*007c*/ 	.byte	0x04, 0x0a
        /*007e*/ 	.short	(.L_27 - .L_26)
	.align		4
.L_26:
        /*0080*/ 	.word	index@(.nv.constant0.triton_poi_fused__native_batch_norm_legit_no_training_add_relu_19)
        /*0084*/ 	.short	0x0210
        /*0086*/ 	.short	0x0024


	//----- nvinfo : EIATTR_SW_WAR
	.align		4
.L_27:
        /*0088*/ 	.byte	0x04, 0x36
        /*008a*/ 	.short	(.L_29 - .L_28)
.L_28:
        /*008c*/ 	.word	0x00000008
.L_29:


//--------------------- .nv.callgraph             --------------------------
	.section	.nv.callgraph,"",@"SHT_CUDA_CALLGRAPH"
	.align	4
	.sectionentsize	8
	.align		4
        /*0000*/ 	.word	0x00000000
	.align		4
        /*0004*/ 	.word	0xffffffff
	.align		4
        /*0008*/ 	.word	0x00000000
	.align		4
        /*000c*/ 	.word	0xfffffffe
	.align		4
        /*0010*/ 	.word	0x00000000
	.align		4
        /*0014*/ 	.word	0xfffffffd
	.align		4
        /*0018*/ 	.word	0x00000000
	.align		4
        /*001c*/ 	.word	0xfffffffc


//--------------------- .nv.constant4             --------------------------
	.section	.nv.constant4,"a",@progbits
	.align	8
	.align		8
.nv.constant4:
        /*0000*/ 	.dword	_$_str
	.align		8
        /*0008*/ 	.dword	_$_str_$_2


//--------------------- .text.triton_poi_fused__native_batch_norm_legit_no_training_add_relu_19 --------------------------
	.section	.text.triton_poi_fused__native_batch_norm_legit_no_training_add_relu_19,"ax",@progbits
	.align	128
        .global         triton_poi_fused__native_batch_norm_legit_no_training_add_relu_19
        .type           triton_poi_fused__native_batch_norm_legit_no_training_add_relu_19,@function
        .size           triton_poi_fused__native_batch_norm_legit_no_training_add_relu_19,(.L_x_1 - triton_poi_fused__native_batch_norm_legit_no_training_add_relu_19)
        .other          triton_poi_fused__native_batch_norm_legit_no_training_add_relu_19,@"STO_CUDA_ENTRY STV_DEFAULT"
triton_poi_fused__native_batch_norm_legit_no_training_add_relu_19:
.text.triton_poi_fused__native_batch_norm_legit_no_training_add_relu_19:
[----:B------:R-:W-:Y:S01]  /*0000*/  LDC R1, c[0x0][0x28] ;  /* 0x00000a00ff017b82 */ /* 0x000fe20000000800 */
[----:B------:R-:W1:Y:S07]  /*0010*/  S2R R0, SR_TID.X ;  /* 0x0000000000007919 */ /* 0x000e6e0000002100 */
[----:B------:R-:W2:Y:S01]  /*0020*/  LDC.64 R28, c[0x0][0x210] ;  /* 0x00008400ff1c7b82 */ /* 0x000ea20000000a00 */
[----:B------:R-:W-:Y:S01]  /*0030*/  ULDC.64 UR4, c[0x0][0x208] ;  /* 0x0000820000047ab9 */ /* 0x000fe20000000a00 */
[----:B------:R-:W3:Y:S06]  /*0040*/  S2R R3, SR_CTAID.X ;  /* 0x0000000000037919 */ /* 0x000eec0000002500 */
[----:B------:R-:W4:Y:S08]  /*0050*/  LDC.64 R6, c[0x0][0x218] ;  /* 0x00008600ff067b82 */ /* 0x000f300000000a00 */
[----:B------:R-:W5:Y:S01]  /*0060*/  LDC.64 R24, c[0x0][0x228] ;  /* 0x00008a00ff187b82 */ /* 0x000f620000000a00 */
[----:B-1----:R-:W-:-:S04]  /*0070*/  SHF.L.U32 R0, R0, 0x2, RZ ;  /* 0x0000000200007819 */ /* 0x002fc800000006ff */
[----:B------:R-:W-:-:S04]  /*0080*/  LOP3.LUT R0, R0, 0x1fc, RZ, 0xc0, !PT ;  /* 0x000001fc00007812 */ /* 0x000fc800078ec0ff */
[----:B---3--:R-:W-:-:S05]  /*0090*/  LEA R26, R3, R0, 0xa ;  /* 0x00000000031a7211 */ /* 0x008fca00078e50ff */
[----:B--2---:R-:W-:-:S04]  /*00a0*/  IMAD.WIDE R28, R26, 0x4, R28 ;  /* 0x000000041a1c7825 */ /* 0x004fc800078e021c */
[C---:B----4-:R-:W-:Y:S01]  /*00b0*/  IMAD.WIDE R6, R26.reuse, 0x4, R6 ;  /* 0x000000041a067825 */ /* 0x050fe200078e0206 */
[----:B------:R-:W2:Y:S04]  /*00c0*/  LDG.E.128 R20, desc[UR4][R28.64] ;  /* 0x000000041c147981 */ /* 0x000ea8000c1e1d00 */
[----:B------:R-:W2:Y:S04]  /*00d0*/  LDG.E.128 R16, desc[UR4][R6.64] ;  /* 0x0000000406107981 */ /* 0x000ea8000c1e1d00 */
[----:B------:R-:W3:Y:S04]  /*00e0*/  LDG.E.128 R8, desc[UR4][R28.64+0x800] ;  /* 0x000800041c087981 */ /* 0x000ee8000c1e1d00 */
[----:B------:R-:W3:Y:S01]  /*00f0*/  LDG.E.128 R12, desc[UR4][R6.64+0x800] ;  /* 0x00080004060c7981 */ /* 0x000ee2000c1e1d00 */
[----:B------:R-:W-:Y:S01]  /*0100*/  IMAD.HI R0, R26, 0x2aaaaaab, RZ ;  /* 0x2aaaaaab1a007827 */ /* 0x000fe200078e02ff */
[----:B------:R-:W-:-:S04]  /*0110*/  IADD3 R2, R26, 0x200, RZ ;  /* 0x000002001a027810 */ /* 0x000fc80007ffe0ff */
[----:B------:R-:W-:-:S04]  /*0120*/  SHF.R.U32.HI R3, RZ, 0x1f, R0 ;  /* 0x0000001fff037819 */ /* 0x000fc80000011600 */
[----:B------:R-:W-:Y:S01]  /*0130*/  LEA.HI R3, R0, R3, RZ, 0x19 ;  /* 0x0000000300037211 */ /* 0x000fe200078fc8ff */
[----:B------:R-:W-:-:S04]  /*0140*/  IMAD.HI R0, R2, 0x2aaaaaab, RZ ;  /* 0x2aaaaaab02007827 */ /* 0x000fc800078e02ff */
[----:B------:R-:W-:Y:S01]  /*0150*/  IMAD R26, R3, -0x300, R26 ;  /* 0xfffffd00031a7824 */ /* 0x000fe200078e021a */
[----:B------:R-:W-:-:S03]  /*0160*/  SHF.R.U32.HI R3, RZ, 0x1f, R0 ;  /* 0x0000001fff037819 */ /* 0x000fc60000011600 */
[----:B-----5:R-:W-:Y:S01]  /*0170*/  IMAD.WIDE R4, R26, 0x4, R24 ;  /* 0x000000041a047825 */ /* 0x020fe200078e0218 */
[----:B------:R-:W-:-:S05]  /*0180*/  LEA.HI R3, R0, R3, RZ, 0x19 ;  /* 0x0000000300037211 */ /* 0x000fca00078fc8ff */
[----:B------:R-:W4:Y:S01]  /*0190*/  LDG.E.EL.128 R4, desc[UR4][R4.64] ;  /* 0x0000000404047981 */ /* 0x000f22000c2e1d00 */
[----:B------:R-:W-:Y:S02]  /*01a0*/  IMAD R2, R3, -0x300, R2 ;  /* 0xfffffd0003027824 */ /* 0x000fe400078e0202 */
[----:B--2---:R-:W-:Y:S01]  /*01b0*/  FADD R3, R20, R16 ;  /* 0x0000001014037221 */ /* 0x004fe20000000000 */
[----:B------:R-:W-:Y:S02]  /*01c0*/  FADD R0, R21, R17 ;  /* 0x0000001115007221 */ /* 0x000fe40000000000 */
[----:B------:R-:W1:Y:S01]  /*01d0*/  LDC.64 R20, c[0x0][0x220] ;  /* 0x00008800ff147b82 */ /* 0x000e620000000a00 */
[----:B------:R-:W-:-:S04]  /*01e0*/  IMAD.WIDE R16, R2, 0x4, R24 ;  /* 0x0000000402107825 */ /* 0x000fc800078e0218 */
[----:B------:R-:W-:Y:S01]  /*01f0*/  FADD R25, R22, R18 ;  /* 0x0000001216197221 */ /* 0x000fe20000000000 */
[----:B------:R-:W-:Y:S02]  /*0200*/  FADD R24, R23, R19 ;  /* 0x0000001317187221 */ /* 0x000fe40000000000 */
[----:B------:R-:W2:Y:S01]  /*0210*/  LDG.E.EL.128 R16, desc[UR4][R16.64] ;  /* 0x0000000410107981 */ /* 0x000ea2000c2e1d00 */
[----:B---3--:R-:W-:Y:S01]  /*0220*/  FADD R27, R8, R12 ;  /* 0x0000000c081b7221 */ /* 0x008fe20000000000 */
[----:B------:R-:W-:Y:S01]  /*0230*/  FADD R12, R9, R13 ;  /* 0x0000000d090c7221 */ /* 0x000fe20000000000 */
[----:B------:R-:W-:Y:S01]  /*0240*/  FADD R13, R10, R14 ;  /* 0x0000000e0a0d7221 */ /* 0x000fe20000000000 */
[----:B-1----:R-:W-:-:S04]  /*0250*/  IMAD.WIDE R8, R2, 0x4, R20 ;  /* 0x0000000402087825 */ /* 0x002fc800078e0214 */
[----:B------:R-:W-:Y:S01]  /*0260*/  FADD R2, R11, R15 ;  /* 0x0000000f0b027221 */ /* 0x000fe20000000000 */
[----:B------:R-:W-:Y:S01]  /*0270*/  IMAD.WIDE R22, R26, 0x4, R20 ;  /* 0x000000041a167825 */ /* 0x000fe200078e0214 */
[----:B------:R-:W3:Y:S05]  /*0280*/  LDG.E.EL.128 R8, desc[UR4][R8.64] ;  /* 0x0000000408087981 */ /* 0x000eea000c2e1d00 */
[----:B------:R-:W5:Y:S01]  /*0290*/  LDG.E.EL.128 R20, desc[UR4][R22.64] ;  /* 0x0000000416147981 */ /* 0x000f62000c2e1d00 */
[----:B----4-:R-:W-:Y:S01]  /*02a0*/  FADD R4, R4, 9.9999997473787516356e-06 ;  /* 0x3727c5ac04047421 */ /* 0x010fe20000000000 */
[----:B------:R-:W-:Y:S01]  /*02b0*/  FADD R5, R5, 9.9999997473787516356e-06 ;  /* 0x3727c5ac05057421 */ /* 0x000fe20000000000 */
[----:B------:R-:W-:-:S04]  /*02c0*/  FADD R6, R6, 9.9999997473787516356e-06 ;  /* 0x3727c5ac06067421 */ /* 0x000fc80000000000 */
[----:B------:R-:W1:Y:S01]  /*02d0*/  MUFU.SQRT R4, R4 ;  /* 0x0000000400047308 */ /* 0x000e620000002000 */
[----:B------:R-:W-:-:S07]  /*02e0*/  FADD R7, R7, 9.9999997473787516356e-06 ;  /* 0x3727c5ac07077421 */ /* 0x000fce0000000000 */
[----:B------:R-:W4:Y:S08]  /*02f0*/  MUFU.SQRT R5, R5 ;  /* 0x0000000500057308 */ /* 0x000f300000002000 */
[----:B------:R-:W4:Y:S01]  /*0300*/  MUFU.SQRT R6, R6 ;  /* 0x0000000600067308 */ /* 0x000f220000002000 */
[----:B-1----:R-:W-:-:S07]  /*0310*/  FSETP.GT.AND P2, PT, R4, 8.50705917302346158658e+37, PT ;  /* 0x7e8000000400780b */ /* 0x002fce0003f44000 */
[----:B------:R-:W1:Y:S01]  /*0320*/  MUFU.SQRT R7, R7 ;  /* 0x0000000700077308 */ /* 0x000e620000002000 */
[C---:B----4-:R-:W-:Y:S02]  /*0330*/  FSETP.GT.AND P3, PT, R5.reuse, 8.50705917302346158658e+37, PT ;  /* 0x7e8000000500780b */ /* 0x050fe40003f64000 */
[----:B------:R-:W-:Y:S02]  /*0340*/  FSETP.GEU.AND P5, PT, R5, 1.175494350822287508e-38, PT ;  /* 0x008000000500780b */ /* 0x000fe40003fae000 */
[----:B------:R-:W-:Y:S02]  /*0350*/  FSETP.GEU.AND P4, PT, R4, 1.175494350822287508e-38, PT ;  /* 0x008000000400780b */ /* 0x000fe40003f8e000 */
[----:B0-----:R-:W-:Y:S01]  /*0360*/  FSETP.GT.AND P6, PT, R6, 8.50705917302346158658e+37, PT ;  /* 0x7e8000000600780b */ /* 0x001fe20003fc4000 */
[----:B------:R-:W-:Y:S01]  /*0370*/  @P2 FMUL R4, R4, 0.25 ;  /* 0x3e80000004042820 */ /* 0x000fe20000400000 */
[----:B------:R-:W-:Y:S02]  /*0380*/  FSETP.GEU.AND P0, PT, R6, 1.175494350822287508e-38, PT ;  /* 0x008000000600780b */ /* 0x000fe40003f0e000 */
[----:B-1----:R-:W-:-:S03]  /*0390*/  FSETP.GT.AND P1, PT, R7, 8.50705917302346158658e+37, PT ;  /* 0x7e8000000700780b */ /* 0x002fc60003f24000 */
[----:B------:R-:W-:-:S04]  /*03a0*/  @P3 FMUL R5, R5, 0.25 ;  /* 0x3e80000005053820 */ /* 0x000fc80000400000 */
[----:B------:R-:W-:Y:S02]  /*03b0*/  @!P5 FMUL R5, R5, 16777216 ;  /* 0x4b8000000505d820 */ /* 0x000fe40000400000 */
[----:B------:R-:W-:Y:S01]  /*03c0*/  @P6 FMUL R6, R6, 0.25 ;  /* 0x3e80000006066820 */ /* 0x000fe20000400000 */
[----:B------:R-:W-:-:S03]  /*03d0*/  @!P4 FMUL R4, R4, 16777216 ;  /* 0x4b8000000404c820 */ /* 0x000fc60000400000 */
[----:B------:R-:W-:-:S03]  /*03e0*/  @!P0 FMUL R6, R6, 16777216 ;  /* 0x4b80000006068820 */ /* 0x000fc60000400000 */
[----:B------:R-:W-:Y:S08]  /*03f0*/  MUFU.RCP R4, R4 ;  /* 0x0000000400047308 */ /* 0x000ff00000001000 */
[----:B------:R-:W-:Y:S01]  /*0400*/  MUFU.RCP R6, R6 ;  /* 0x0000000600067308 */ /* 0x000fe20000001000 */
[----:B--2---:R-:W-:Y:S01]  /*0410*/  FADD R14, R16, 9.9999997473787516356e-06 ;  /* 0x3727c5ac100e7421 */ /* 0x004fe20000000000 */
[----:B------:R-:W-:-:S06]  /*0420*/  FADD R18, R18, 9.9999997473787516356e-06 ;  /* 0x3727c5ac12127421 */ /* 0x000fcc0000000000 */
[----:B------:R0:W-:Y:S01]  /*0430*/  MUFU.SQRT R16, R18 ;  /* 0x0000001200107308 */ /* 0x0001e20000002000 */
[----:B------:R-:W-:Y:S01]  /*0440*/  FADD R15, R17, 9.9999997473787516356e-06 ;  /* 0x3727c5ac110f7421 */ /* 0x000fe20000000000 */
[----:B------:R-:W-:-:S06]  /*0450*/  FADD R19, R19, 9.9999997473787516356e-06 ;  /* 0x3727c5ac13137421 */ /* 0x000fcc0000000000 */
[----:B------:R-:W1:Y:S01]  /*0460*/  MUFU.SQRT R14, R14 ;  /* 0x0000000e000e7308 */ /* 0x000e620000002000 */
[----:B0-----:R-:W-:-:S07]  /*0470*/  HFMA2.MMA R18, -RZ, RZ, 1.625, 0 ;  /* 0x3e800000ff127435 */ /* 0x001fce00000001ff */
[----:B------:R-:W0:Y:S01]  /*0480*/  MUFU.SQRT R15, R15 ;  /* 0x0000000f000f7308 */ /* 0x000e220000002000 */
[----:B---3--:R-:W-:Y:S02]  /*0490*/  FADD R2, -R11, R2 ;  /* 0x000000020b027221 */ /* 0x008fe40000000100 */
[----:B------:R-:W-:Y:S02]  /*04a0*/  FSEL R11, R18, 1, P2 ;  /* 0x3f800000120b7808 */ /* 0x000fe40001000000 */
[----:B------:R-:W-:-:S03]  /*04b0*/  FSETP.GEU.AND P2, PT, R7, 1.175494350822287508e-38, PT ;  /* 0x008000000700780b */ /* 0x000fc60003f4e000 */
[----:B------:R2:W3:Y:S01]  /*04c0*/  MUFU.SQRT R17, R19 ;  /* 0x0000001300117308 */ /* 0x0004e20000002000 */
[----:B-----5:R-:W-:Y:S01]  /*04d0*/  FADD R3, -R20, R3 ;  /* 0x0000000314037221 */ /* 0x020fe20000000100 */
[----:B------:R-:W-:Y:S01]  /*04e0*/  FADD R10, -R10, R13 ;  /* 0x0000000d0a0a7221 */ /* 0x000fe20000000100 */
[C---:B------:R-:W-:Y:S02]  /*04f0*/  FSEL R13, R18.reuse, 1, P6 ;  /* 0x3f800000120d7808 */ /* 0x040fe40003000000 */
[----:B--2---:R-:W-:Y:S02]  /*0500*/  FSEL R19, R18, 1, P3 ;  /* 0x3f80000012137808 */ /* 0x004fe40001800000 */
[----:B-1----:R-:W-:Y:S01]  /*0510*/  FSETP.GT.AND P3, PT, R14, 8.50705917302346158658e+37, PT ;  /* 0x7e8000000e00780b */ /* 0x002fe20003f64000 */
[----:B------:R1:W-:Y:S01]  /*0520*/  MUFU.RCP R20, R5 ;  /* 0x0000000500147308 */ /* 0x0003e20000001000 */
[----:B------:R-:W-:Y:S01]  /*0530*/  @P1 FMUL R7, R7, 0.25 ;  /* 0x3e80000007071820 */ /* 0x000fe20000400000 */
[----:B------:R-:W-:Y:S01]  /*0540*/  @!P5 FMUL R19, R19, 16777216 ;  /* 0x4b8000001313d820 */ /* 0x000fe20000400000 */
[----:B------:R-:W-:Y:S01]  /*0550*/  @!P0 FMUL R13, R13, 16777216 ;  /* 0x4b8000000d0d8820 */ /* 0x000fe20000400000 */
[----:B-1----:R-:W-:Y:S01]  /*0560*/  FSEL R5, R18, 1, P1 ;  /* 0x3f80000012057808 */ /* 0x002fe20000800000 */
[----:B------:R-:W-:Y:S01]  /*0570*/  @!P2 FMUL R7, R7, 16777216 ;  /* 0x4b8000000707a820 */ /* 0x000fe20000400000 */
[----:B0-----:R-:W-:Y:S01]  /*0580*/  FSETP.GT.AND P5, PT, R15, 8.50705917302346158658e+37, PT ;  /* 0x7e8000000f00780b */ /* 0x001fe20003fa4000 */
[----:B------:R-:W-:Y:S01]  /*0590*/  @!P4 FMUL R11, R11, 16777216 ;  /* 0x4b8000000b0bc820 */ /* 0x000fe20000400000 */
[----:B------:R-:W-:Y:S01]  /*05a0*/  FSETP.GT.AND P0, PT, R16, 8.50705917302346158658e+37, PT ;  /* 0x7e8000001000780b */ /* 0x000fe20003f04000 */
[----:B------:R-:W-:Y:S01]  /*05b0*/  @!P2 FMUL R5, R5, 16777216 ;  /* 0x4b8000000505a820 */ /* 0x000fe20000400000 */
[----:B---3--:R-:W-:Y:S01]  /*05c0*/  FSETP.GT.AND P2, PT, R17, 8.50705917302346158658e+37, PT ;  /* 0x7e8000001100780b */ /* 0x008fe20003f44000 */
[----:B------:R-:W-:Y:S01]  /*05d0*/  FADD R0, -R21, R0 ;  /* 0x0000000015007221 */ /* 0x000fe20000000100 */
[C---:B------:R-:W-:Y:S01]  /*05e0*/  FSETP.GEU.AND P4, PT, R14.reuse, 1.175494350822287508e-38, PT ;  /* 0x008000000e00780b */ /* 0x040fe20003f8e000 */
[----:B------:R-:W-:Y:S01]  /*05f0*/  @P3 FMUL R14, R14, 0.25 ;  /* 0x3e8000000e0e3820 */ /* 0x000fe20000400000 */
[----:B------:R-:W-:-:S02]  /*0600*/  FSEL R21, R18, 1, P3 ;  /* 0x3f80000012157808 */ /* 0x000fc40001800000 */
[----:B------:R-:W-:Y:S02]  /*0610*/  FSETP.GEU.AND P6, PT, R15, 1.175494350822287508e-38, PT ;  /* 0x008000000f00780b */ /* 0x000fe40003fce000 */
[C---:B------:R-:W-:Y:S02]  /*0620*/  FSETP.GEU.AND P1, PT, R16.reuse, 1.175494350822287508e-38, PT ;  /* 0x008000001000780b */ /* 0x040fe40003f2e000 */
[----:B------:R-:W-:Y:S01]  /*0630*/  FSETP.GEU.AND P3, PT, R17, 1.175494350822287508e-38, PT ;  /* 0x008000001100780b */ /* 0x000fe20003f6e000 */
[----:B------:R-:W-:Y:S01]  /*0640*/  FADD R23, -R23, R24 ;  /* 0x0000001817177221 */ /* 0x000fe20000000100 */
[----:B------:R-:W-:Y:S01]  /*0650*/  @P5 FMUL R15, R15, 0.25 ;  /* 0x3e8000000f0f5820 */ /* 0x000fe20000400000 */
[----:B------:R-:W0:Y:S01]  /*0660*/  MUFU.RCP R24, R7 ;  /* 0x0000000700187308 */ /* 0x000e220000001000 */
[----:B------:R-:W-:Y:S01]  /*0670*/  @P0 FMUL R16, R16, 0.25 ;  /* 0x3e80000010100820 */ /* 0x000fe20000400000 */
[----:B------:R-:W-:Y:S01]  /*0680*/  @P2 FMUL R17, R17, 0.25 ;  /* 0x3e80000011112820 */ /* 0x000fe20000400000 */
[----:B------:R-:W-:-:S03]  /*0690*/  @!P4 FMUL R14, R14, 16777216 ;  /* 0x4b8000000e0ec820 */ /* 0x000fc60000400000 */
[----:B------:R-:W-:Y:S02]  /*06a0*/  @!P6 FMUL R15, R15, 16777216 ;  /* 0x4b8000000f0fe820 */ /* 0x000fe40000400000 */
[----:B------:R-:W-:Y:S02]  /*06b0*/  @!P1 FMUL R16, R16, 16777216 ;  /* 0x4b80000010109820 */ /* 0x000fe40000400000 */
[----:B------:R-:W-:Y:S01]  /*06c0*/  @!P3 FMUL R17, R17, 16777216 ;  /* 0x4b8000001111b820 */ /* 0x000fe20000400000 */
[----:B------:R-:W1:Y:S01]  /*06d0*/  MUFU.RCP R14, R14 ;  /* 0x0000000e000e7308 */ /* 0x000e620000001000 */
[----:B------:R-:W-:Y:S01]  /*06e0*/  FMUL R4, R4, R11 ;  /* 0x0000000b04047220 */ /* 0x000fe20000400000 */
[----:B0-----:R-:W-:-:S06]  /*06f0*/  FMUL R24, R24, R5 ;  /* 0x0000000518187220 */ /* 0x001fcc0000400000 */
[----:B------:R-:W0:Y:S01]  /*0700*/  MUFU.RCP R15, R15 ;  /* 0x0000000f000f7308 */ /* 0x000e220000001000 */
[----:B------:R-:W-:Y:S01]  /*0710*/  FMUL R3, R4, R3 ;  /* 0x0000000304037220 */ /* 0x000fe20000400000 */
[----:B------:R-:W-:-:S06]  /*0720*/  FSEL R4, R18, 1, P5 ;  /* 0x3f80000012047808 */ /* 0x000fcc0002800000 */
[----:B------:R-:W2:Y:S01]  /*0730*/  MUFU.RCP R16, R16 ;  /* 0x0000001000107308 */ /* 0x000ea20000001000 */
[----:B------:R-:W-:-:S07]  /*0740*/  FSEL R5, R18, 1, P0 ;  /* 0x3f80000012057808 */ /* 0x000fce0000000000 */
[----:B------:R-:W3:Y:S01]  /*0750*/  MUFU.RCP R17, R17 ;  /* 0x0000001100117308 */ /* 0x000ee20000001000 */
[----:B------:R-:W-:Y:S01]  /*0760*/  FSEL R18, R18, 1, P2 ;  /* 0x3f80000012127808 */ /* 0x000fe20001000000 */
[----:B------:R-:W-:Y:S01]  /*0770*/  @!P4 FMUL R21, R21, 16777216 ;  /* 0x4b8000001515c820 */ /* 0x000fe20000400000 */
[----:B------:R-:W-:Y:S01]  /*0780*/  @!P6 FMUL R4, R4, 16777216 ;  /* 0x4b8000000404e820 */ /* 0x000fe20000400000 */
[----:B------:R-:W-:Y:S02]  /*0790*/  @!P1 FMUL R5, R5, 16777216 ;  /* 0x4b80000005059820 */ /* 0x000fe40000400000 */
[----:B------:R-:W-:Y:S01]  /*07a0*/  @!P3 FMUL R18, R18, 16777216 ;  /* 0x4b8000001212b820 */ /* 0x000fe20000400000 */
[----:B------:R-:W-:Y:S01]  /*07b0*/  FMUL R23, R24, R23 ;  /* 0x0000001718177220 */ /* 0x000fe20000400000 */
[----:B------:R-:W-:Y:S01]  /*07c0*/  FADD R22, -R22, R25 ;  /* 0x0000001916167221 */ /* 0x000fe20000000100 */
[----:B------:R-:W-:Y:S01]  /*07d0*/  FADD R9, -R9, R12 ;  /* 0x0000000c09097221 */ /* 0x000fe20000000100 */
[----:B------:R-:W-:Y:S01]  /*07e0*/  FADD R8, -R8, R27 ;  /* 0x0000001b08087221 */ /* 0x000fe20000000100 */
[----:B------:R-:W-:Y:S01]  /*07f0*/  FMUL R19, R20, R19 ;  /* 0x0000001314137220 */ /* 0x000fe20000400000 */
[----:B------:R-:W-:Y:S01]  /*0800*/  FMUL R13, R6, R13 ;  /* 0x0000000d060d7220 */ /* 0x000fe20000400000 */
[----:B-1----:R-:W-:Y:S01]  /*0810*/  FMUL R21, R14, R21 ;  /* 0x000000150e157220 */ /* 0x002fe20000400000 */
[----:B0-----:R-:W-:Y:S01]  /*0820*/  FMUL R4, R15, R4 ;  /* 0x000000040f047220 */ /* 0x001fe20000400000 */
[----:B--2---:R-:W-:Y:S01]  /*0830*/  FMUL R5, R16, R5 ;  /* 0x0000000510057220 */ /* 0x004fe20000400000 */
[----:B---3--:R-:W-:Y:S01]  /*0840*/  FMUL R17, R17, R18 ;  /* 0x0000001211117220 */ /* 0x008fe20000400000 */
[----:B------:R-:W-:Y:S01]  /*0850*/  FMUL R0, R19, R0 ;  /* 0x0000000013007220 */ /* 0x000fe20000400000 */
[----:B------:R-:W-:Y:S01]  /*0860*/  FMUL R22, R13, R22 ;  /* 0x000000160d167220 */ /* 0x000fe20000400000 */
[----:B------:R-:W-:Y:S01]  /*0870*/  FMUL R8, R21, R8 ;  /* 0x0000000815087220 */ /* 0x000fe20000400000 */
[----:B------:R-:W-:Y:S01]  /*0880*/  FMUL R9, R4, R9 ;  /* 0x0000000904097220 */ /* 0x000fe20000400000 */
[----:B------:R-:W-:Y:S01]  /*0890*/  FMUL R10, R5, R10 ;  /* 0x0000000a050a7220 */ /* 0x000fe20000400000 */
[----:B------:R-:W-:Y:S01]  /*08a0*/  FMUL R2, R17, R2 ;  /* 0x0000000211027220 */ /* 0x000fe20000400000 */
[----:B------:R-:W-:-:S02]  /*08b0*/  FSETP.GEU.AND P6, PT, R23, RZ, PT ;  /* 0x000000ff1700720b */ /* 0x000fc40003fce000 */
[----:B------:R-:W-:Y:S02]  /*08c0*/  FSETP.GEU.AND P0, PT, R22, RZ, PT ;  /* 0x000000ff1600720b */ /* 0x000fe40003f0e000 */
[----:B------:R-:W-:Y:S02]  /*08d0*/  SEL R7, R23, RZ, P6 ;  /* 0x000000ff17077207 */ /* 0x000fe40003000000 */
[----:B------:R-:W-:Y:S02]  /*08e0*/  FSETP.GEU.AND P1, PT, R0, RZ, PT ;  /* 0x000000ff0000720b */ /* 0x000fe40003f2e000 */
[----:B------:R-:W-:Y:S02]  /*08f0*/  FSETP.GEU.AND P2, PT, R3, RZ, PT ;  /* 0x000000ff0300720b */ /* 0x000fe40003f4e000 */
[----:B------:R-:W-:Y:S02]  /*0900*/  FSETP.GEU.AND P3, PT, R10, RZ, PT ;  /* 0x000000ff0a00720b */ /* 0x000fe40003f6e000 */
[----:B------:R-:W-:-:S02]  /*0910*/  FSETP.GEU.AND P4, PT, R9, RZ, PT ;  /* 0x000000ff0900720b */ /* 0x000fc40003f8e000 */
[----:B------:R-:W-:Y:S02]  /*0920*/  FSETP.GEU.AND P5, PT, R8, RZ, PT ;  /* 0x000000ff0800720b */ /* 0x000fe40003fae000 */
[----:B------:R-:W-:Y:S02]  /*0930*/  FSETP.GEU.AND P6, PT, R2, RZ, PT ;  /* 0x000000ff0200720b */ /* 0x000fe40003fce000 */
[----:B------:R-:W-:Y:S02]  /*0940*/  SEL R6, R22, RZ, P0 ;  /* 0x000000ff16067207 */ /* 0x000fe40000000000 */
[----:B------:R-:W-:Y:S02]  /*0950*/  SEL R5, R0, RZ, P1 ;  /* 0x000000ff00057207 */ /* 0x000fe40000800000 */
[----:B------:R-:W-:Y:S02]  /*0960*/  SEL R4, R3, RZ, P2 ;  /* 0x000000ff03047207 */ /* 0x000fe40001000000 */
[----:B------:R-:W-:-:S02]  /*0970*/  SEL R10, R10, RZ, P3 ;  /* 0x000000ff0a0a7207 */ /* 0x000fc40001800000 */
[----:B------:R-:W-:Y:S02]  /*0980*/  SEL R9, R9, RZ, P4 ;  /* 0x000000ff09097207 */ /* 0x000fe40002000000 */
[----:B------:R-:W-:Y:S02]  /*0990*/  SEL R8, R8, RZ, P5 ;  /* 0x000000ff08087207 */ /* 0x000fe40002800000 */
[----:B------:R-:W-:Y:S01]  /*09a0*/  SEL R11, R2, RZ, P6 ;  /* 0x000000ff020b7207 */ /* 0x000fe20003000000 */
[----:B------:R-:W-:Y:S04]  /*09b0*/  STG.E.128 desc[UR4][R28.64], R4 ;  /* 0x000000041c007986 */ /* 0x000fe8000c101d04 */
[----:B------:R-:W-:Y:S01]  /*09c0*/  STG.E.128 desc[UR4][R28.64+0x800], R8 ;  /* 0x000800081c007986 */ /* 0x000fe2000c101d04 */
[----:B------:R-:W-:Y:S05]  /*09d0*/  EXIT ;  /* 0x000000000000794d */ /* 0x000fea0003800000 */
.L_x_0:
[----:B------:R-:W-:-:S00]  /*09e0*/  BRA `(.L_x_0) ;  /* 0xfffffffc00fc7947 */ /* 0x000fc0000383ffff */
[----:B------:R-:W-:-:S00]  /*09f0*/  NOP ;  /* 0x0000000000007918 */ /* 0x000fc00000000000 */
        /* <DEDUP_REMOVED lines=8> */
.L_x_1:


//--------------------- .nv.global.init           --------------------------
	.section	.nv.global.init,"aw",@progbits
.nv.global.init:
	.type		_$_str,@object
	.size		_$_str,(_$_str_$_2 - _$_str)
_$_str:
        /*0000*/ 	.byte	0x5f, 0x5f, 0x43, 0x55, 0x44, 0x41, 0x5f, 0x46, 0x54, 0x5a, 0x00
	.type		_$_str_$_2,@object
	.size		_$_str_$_2,(.L_1 - _$_str_$_2)
_$_str_$_2:
        /*000b*/ 	.byte	0x5f, 0x5f, 0x43, 0x55, 0x44, 0x41, 0x5f, 0x50, 0x52, 0x45, 0x43, 0x5f, 0x53, 0x51, 0x52, 0x54
        /*001b*/ 	.byte	0x00
.L_1:


//--------------------- .nv.constant0.triton_poi_fused__native_batch_norm_legit_no_training_add_relu_19 --------------------------
	.section	.nv.constant0.triton_poi_fused__native_batch_norm_legit_no_training_add_relu_19,"a",@progbits
	.sectionflags	@""
	.align	4
.nv.constant0.triton_poi_fused__native_batch_norm_legit_no_training_add_relu_19:
	.zero		564
